//
// Generated by NVIDIA NVVM Compiler
//
// Compiler Build ID: CL-36424714
// Cuda compilation tools, release 13.0, V13.0.88
// Based on NVVM 20.0.0
//

.version 9.0
.target sm_100
.address_size 64

	// .globl	_Z6reducePiS_S_ii
// _ZZ6reducePiS_S_iiE4sub1 has been demoted
// _ZZ6reducePiS_S_iiE4sub2 has been demoted

.visible .entry _Z6reducePiS_S_ii(
	.param .u64 .ptr .align 1 _Z6reducePiS_S_ii_param_0,
	.param .u64 .ptr .align 1 _Z6reducePiS_S_ii_param_1,
	.param .u64 .ptr .align 1 _Z6reducePiS_S_ii_param_2,
	.param .u32 _Z6reducePiS_S_ii_param_3,
	.param .u32 _Z6reducePiS_S_ii_param_4
)
{
	.reg .pred 	%p<8>;
	.reg .b32 	%r<470>;
	.reg .b64 	%rd<40>;
	// demoted variable
	.shared .align 4 .b8 _ZZ6reducePiS_S_iiE4sub1[1024];
	// demoted variable
	.shared .align 4 .b8 _ZZ6reducePiS_S_iiE4sub2[1024];
	ld.param.u32 	%r40, [_Z6reducePiS_S_ii_param_3];
	mov.u32 	%r42, %ctaid.x;
	mov.u32 	%r43, %ctaid.y;
	mov.u32 	%r1, %tid.x;
	mov.u32 	%r2, %tid.y;
	shl.b32 	%r3, %r42, 4;
	add.s32 	%r4, %r3, %r1;
	shl.b32 	%r44, %r43, 4;
	add.s32 	%r5, %r44, %r2;
	shr.s32 	%r45, %r40, 31;
	shr.u32 	%r46, %r45, 28;
	add.s32 	%r47, %r40, %r46;
	shr.s32 	%r6, %r47, 4;
	setp.lt.s32 	%p1, %r40, 16;
	mov.b32 	%r469, 0;
	@%p1 bra 	$L__BB0_9;
	mad.lo.s32 	%r460, %r40, %r5, %r1;
	shl.b32 	%r50, %r2, 6;
	mov.u32 	%r51, _ZZ6reducePiS_S_iiE4sub1;
	add.s32 	%r8, %r51, %r50;
	add.s32 	%r52, %r6, -1;
	setp.lt.u32 	%p2, %r52, 3;
	mov.b32 	%r467, 0;
	mov.u32 	%r469, %r467;
	@%p2 bra 	$L__BB0_4;
	and.b32  	%r467, %r6, 134217724;
	neg.s32 	%r461, %r467;
	add.s32 	%r55, %r2, 48;
	mad.lo.s32 	%r56, %r40, %r55, %r1;
	add.s32 	%r459, %r56, %r3;
	add.s32 	%r57, %r2, 32;
	mad.lo.s32 	%r58, %r40, %r57, %r1;
	add.s32 	%r458, %r58, %r3;
	add.s32 	%r59, %r2, 16;
	mad.lo.s32 	%r60, %r40, %r59, %r1;
	add.s32 	%r457, %r60, %r3;
	mad.lo.s32 	%r61, %r2, %r40, %r1;
	add.s32 	%r456, %r61, %r3;
	mov.b32 	%r469, 0;
$L__BB0_3:
	.pragma "nounroll";
	ld.param.u64 	%rd36, [_Z6reducePiS_S_ii_param_1];
	ld.param.u64 	%rd33, [_Z6reducePiS_S_ii_param_0];
	cvta.to.global.u64 	%rd4, %rd33;
	mul.wide.s32 	%rd5, %r460, 4;
	add.s64 	%rd6, %rd4, %rd5;
	ld.global.u32 	%r62, [%rd6];
	shl.b32 	%r64, %r1, 2;
	add.s32 	%r65, %r8, %r64;
	st.shared.u32 	[%r65], %r62;
	cvta.to.global.u64 	%rd7, %rd36;
	mul.wide.u32 	%rd8, %r456, 4;
	add.s64 	%rd9, %rd7, %rd8;
	ld.global.u32 	%r66, [%rd9];
	mov.u32 	%r68, _ZZ6reducePiS_S_iiE4sub2;
	add.s32 	%r69, %r68, %r64;
	add.s32 	%r70, %r69, %r50;
	st.shared.u32 	[%r70], %r66;
	bar.sync 	0;
	ld.shared.u32 	%r71, [%r8];
	ld.shared.u32 	%r72, [%r69];
	mad.lo.s32 	%r73, %r72, %r71, %r469;
	ld.shared.u32 	%r74, [%r8+4];
	ld.shared.u32 	%r75, [%r69+64];
	mad.lo.s32 	%r76, %r75, %r74, %r73;
	ld.shared.u32 	%r77, [%r8+8];
	ld.shared.u32 	%r78, [%r69+128];
	mad.lo.s32 	%r79, %r78, %r77, %r76;
	ld.shared.u32 	%r80, [%r8+12];
	ld.shared.u32 	%r81, [%r69+192];
	mad.lo.s32 	%r82, %r81, %r80, %r79;
	ld.shared.u32 	%r83, [%r8+16];
	ld.shared.u32 	%r84, [%r69+256];
	mad.lo.s32 	%r85, %r84, %r83, %r82;
	ld.shared.u32 	%r86, [%r8+20];
	ld.shared.u32 	%r87, [%r69+320];
	mad.lo.s32 	%r88, %r87, %r86, %r85;
	ld.shared.u32 	%r89, [%r8+24];
	ld.shared.u32 	%r90, [%r69+384];
	mad.lo.s32 	%r91, %r90, %r89, %r88;
	ld.shared.u32 	%r92, [%r8+28];
	ld.shared.u32 	%r93, [%r69+448];
	mad.lo.s32 	%r94, %r93, %r92, %r91;
	ld.shared.u32 	%r95, [%r8+32];
	ld.shared.u32 	%r96, [%r69+512];
	mad.lo.s32 	%r97, %r96, %r95, %r94;
	ld.shared.u32 	%r98, [%r8+36];
	ld.shared.u32 	%r99, [%r69+576];
	mad.lo.s32 	%r100, %r99, %r98, %r97;
	ld.shared.u32 	%r101, [%r8+40];
	ld.shared.u32 	%r102, [%r69+640];
	mad.lo.s32 	%r103, %r102, %r101, %r100;
	ld.shared.u32 	%r104, [%r8+44];
	ld.shared.u32 	%r105, [%r69+704];
	mad.lo.s32 	%r106, %r105, %r104, %r103;
	ld.shared.u32 	%r107, [%r8+48];
	ld.shared.u32 	%r108, [%r69+768];
	mad.lo.s32 	%r109, %r108, %r107, %r106;
	ld.shared.u32 	%r110, [%r8+52];
	ld.shared.u32 	%r111, [%r69+832];
	mad.lo.s32 	%r112, %r111, %r110, %r109;
	ld.shared.u32 	%r113, [%r8+56];
	ld.shared.u32 	%r114, [%r69+896];
	mad.lo.s32 	%r115, %r114, %r113, %r112;
	ld.shared.u32 	%r116, [%r8+60];
	ld.shared.u32 	%r117, [%r69+960];
	mad.lo.s32 	%r118, %r117, %r116, %r115;
	bar.sync 	0;
	ld.global.u32 	%r119, [%rd6+64];
	st.shared.u32 	[%r65], %r119;
	mul.wide.u32 	%rd10, %r457, 4;
	add.s64 	%rd11, %rd7, %rd10;
	ld.global.u32 	%r120, [%rd11];
	st.shared.u32 	[%r70], %r120;
	bar.sync 	0;
	ld.shared.u32 	%r121, [%r8];
	ld.shared.u32 	%r122, [%r69];
	mad.lo.s32 	%r123, %r122, %r121, %r118;
	ld.shared.u32 	%r124, [%r8+4];
	ld.shared.u32 	%r125, [%r69+64];
	mad.lo.s32 	%r126, %r125, %r124, %r123;
	ld.shared.u32 	%r127, [%r8+8];
	ld.shared.u32 	%r128, [%r69+128];
	mad.lo.s32 	%r129, %r128, %r127, %r126;
	ld.shared.u32 	%r130, [%r8+12];
	ld.shared.u32 	%r131, [%r69+192];
	mad.lo.s32 	%r132, %r131, %r130, %r129;
	ld.shared.u32 	%r133, [%r8+16];
	ld.shared.u32 	%r134, [%r69+256];
	mad.lo.s32 	%r135, %r134, %r133, %r132;
	ld.shared.u32 	%r136, [%r8+20];
	ld.shared.u32 	%r137, [%r69+320];
	mad.lo.s32 	%r138, %r137, %r136, %r135;
	ld.shared.u32 	%r139, [%r8+24];
	ld.shared.u32 	%r140, [%r69+384];
	mad.lo.s32 	%r141, %r140, %r139, %r138;
	ld.shared.u32 	%r142, [%r8+28];
	ld.shared.u32 	%r143, [%r69+448];
	mad.lo.s32 	%r144, %r143, %r142, %r141;
	ld.shared.u32 	%r145, [%r8+32];
	ld.shared.u32 	%r146, [%r69+512];
	mad.lo.s32 	%r147, %r146, %r145, %r144;
	ld.shared.u32 	%r148, [%r8+36];
	ld.shared.u32 	%r149, [%r69+576];
	mad.lo.s32 	%r150, %r149, %r148, %r147;
	ld.shared.u32 	%r151, [%r8+40];
	ld.shared.u32 	%r152, [%r69+640];
	mad.lo.s32 	%r153, %r152, %r151, %r150;
	ld.shared.u32 	%r154, [%r8+44];
	ld.shared.u32 	%r155, [%r69+704];
	mad.lo.s32 	%r156, %r155, %r154, %r153;
	ld.shared.u32 	%r157, [%r8+48];
	ld.shared.u32 	%r158, [%r69+768];
	mad.lo.s32 	%r159, %r158, %r157, %r156;
	ld.shared.u32 	%r160, [%r8+52];
	ld.shared.u32 	%r161, [%r69+832];
	mad.lo.s32 	%r162, %r161, %r160, %r159;
	ld.shared.u32 	%r163, [%r8+56];
	ld.shared.u32 	%r164, [%r69+896];
	mad.lo.s32 	%r165, %r164, %r163, %r162;
	ld.shared.u32 	%r166, [%r8+60];
	ld.shared.u32 	%r167, [%r69+960];
	mad.lo.s32 	%r168, %r167, %r166, %r165;
	bar.sync 	0;
	ld.global.u32 	%r169, [%rd6+128];
	st.shared.u32 	[%r65], %r169;
	mul.wide.u32 	%rd12, %r458, 4;
	add.s64 	%rd13, %rd7, %rd12;
	ld.global.u32 	%r170, [%rd13];
	st.shared.u32 	[%r70], %r170;
	bar.sync 	0;
	ld.shared.u32 	%r171, [%r8];
	ld.shared.u32 	%r172, [%r69];
	mad.lo.s32 	%r173, %r172, %r171, %r168;
	ld.shared.u32 	%r174, [%r8+4];
	ld.shared.u32 	%r175, [%r69+64];
	mad.lo.s32 	%r176, %r175, %r174, %r173;
	ld.shared.u32 	%r177, [%r8+8];
	ld.shared.u32 	%r178, [%r69+128];
	mad.lo.s32 	%r179, %r178, %r177, %r176;
	ld.shared.u32 	%r180, [%r8+12];
	ld.shared.u32 	%r181, [%r69+192];
	mad.lo.s32 	%r182, %r181, %r180, %r179;
	ld.shared.u32 	%r183, [%r8+16];
	ld.shared.u32 	%r184, [%r69+256];
	mad.lo.s32 	%r185, %r184, %r183, %r182;
	ld.shared.u32 	%r186, [%r8+20];
	ld.shared.u32 	%r187, [%r69+320];
	mad.lo.s32 	%r188, %r187, %r186, %r185;
	ld.shared.u32 	%r189, [%r8+24];
	ld.shared.u32 	%r190, [%r69+384];
	mad.lo.s32 	%r191, %r190, %r189, %r188;
	ld.shared.u32 	%r192, [%r8+28];
	ld.shared.u32 	%r193, [%r69+448];
	mad.lo.s32 	%r194, %r193, %r192, %r191;
	ld.shared.u32 	%r195, [%r8+32];
	ld.shared.u32 	%r196, [%r69+512];
	mad.lo.s32 	%r197, %r196, %r195, %r194;
	ld.shared.u32 	%r198, [%r8+36];
	ld.shared.u32 	%r199, [%r69+576];
	mad.lo.s32 	%r200, %r199, %r198, %r197;
	ld.shared.u32 	%r201, [%r8+40];
	ld.shared.u32 	%r202, [%r69+640];
	mad.lo.s32 	%r203, %r202, %r201, %r200;
	ld.shared.u32 	%r204, [%r8+44];
	ld.shared.u32 	%r205, [%r69+704];
	mad.lo.s32 	%r206, %r205, %r204, %r203;
	ld.shared.u32 	%r207, [%r8+48];
	ld.shared.u32 	%r208, [%r69+768];
	mad.lo.s32 	%r209, %r208, %r207, %r206;
	ld.shared.u32 	%r210, [%r8+52];
	ld.shared.u32 	%r211, [%r69+832];
	mad.lo.s32 	%r212, %r211, %r210, %r209;
	ld.shared.u32 	%r213, [%r8+56];
	ld.shared.u32 	%r214, [%r69+896];
	mad.lo.s32 	%r215, %r214, %r213, %r212;
	ld.shared.u32 	%r216, [%r8+60];
	ld.shared.u32 	%r217, [%r69+960];
	mad.lo.s32 	%r218, %r217, %r216, %r215;
	bar.sync 	0;
	ld.global.u32 	%r219, [%rd6+192];
	st.shared.u32 	[%r65], %r219;
	mul.wide.u32 	%rd14, %r459, 4;
	add.s64 	%rd15, %rd7, %rd14;
	ld.global.u32 	%r220, [%rd15];
	st.shared.u32 	[%r70], %r220;
	bar.sync 	0;
	ld.shared.u32 	%r221, [%r8];
	ld.shared.u32 	%r222, [%r69];
	mad.lo.s32 	%r223, %r222, %r221, %r218;
	ld.shared.u32 	%r224, [%r8+4];
	ld.shared.u32 	%r225, [%r69+64];
	mad.lo.s32 	%r226, %r225, %r224, %r223;
	ld.shared.u32 	%r227, [%r8+8];
	ld.shared.u32 	%r228, [%r69+128];
	mad.lo.s32 	%r229, %r228, %r227, %r226;
	ld.shared.u32 	%r230, [%r8+12];
	ld.shared.u32 	%r231, [%r69+192];
	mad.lo.s32 	%r232, %r231, %r230, %r229;
	ld.shared.u32 	%r233, [%r8+16];
	ld.shared.u32 	%r234, [%r69+256];
	mad.lo.s32 	%r235, %r234, %r233, %r232;
	ld.shared.u32 	%r236, [%r8+20];
	ld.shared.u32 	%r237, [%r69+320];
	mad.lo.s32 	%r238, %r237, %r236, %r235;
	ld.shared.u32 	%r239, [%r8+24];
	ld.shared.u32 	%r240, [%r69+384];
	mad.lo.s32 	%r241, %r240, %r239, %r238;
	ld.shared.u32 	%r242, [%r8+28];
	ld.shared.u32 	%r243, [%r69+448];
	mad.lo.s32 	%r244, %r243, %r242, %r241;
	ld.shared.u32 	%r245, [%r8+32];
	ld.shared.u32 	%r246, [%r69+512];
	mad.lo.s32 	%r247, %r246, %r245, %r244;
	ld.shared.u32 	%r248, [%r8+36];
	ld.shared.u32 	%r249, [%r69+576];
	mad.lo.s32 	%r250, %r249, %r248, %r247;
	ld.shared.u32 	%r251, [%r8+40];
	ld.shared.u32 	%r252, [%r69+640];
	mad.lo.s32 	%r253, %r252, %r251, %r250;
	ld.shared.u32 	%r254, [%r8+44];
	ld.shared.u32 	%r255, [%r69+704];
	mad.lo.s32 	%r256, %r255, %r254, %r253;
	ld.shared.u32 	%r257, [%r8+48];
	ld.shared.u32 	%r258, [%r69+768];
	mad.lo.s32 	%r259, %r258, %r257, %r256;
	ld.shared.u32 	%r260, [%r8+52];
	ld.shared.u32 	%r261, [%r69+832];
	mad.lo.s32 	%r262, %r261, %r260, %r259;
	ld.shared.u32 	%r263, [%r8+56];
	ld.shared.u32 	%r264, [%r69+896];
	mad.lo.s32 	%r265, %r264, %r263, %r262;
	ld.shared.u32 	%r266, [%r8+60];
	ld.shared.u32 	%r267, [%r69+960];
	mad.lo.s32 	%r469, %r267, %r266, %r265;
	bar.sync 	0;
	add.s32 	%r461, %r461, 4;
	add.s32 	%r460, %r460, 64;
	shl.b32 	%r268, %r40, 6;
	add.s32 	%r459, %r459, %r268;
	add.s32 	%r458, %r458, %r268;
	add.s32 	%r457, %r457, %r268;
	add.s32 	%r456, %r456, %r268;
	setp.ne.s32 	%p3, %r461, 0;
	@%p3 bra 	$L__BB0_3;
$L__BB0_4:
	and.b32  	%r32, %r6, 3;
	setp.eq.s32 	%p4, %r32, 0;
	@%p4 bra 	$L__BB0_9;
	setp.eq.s32 	%p5, %r32, 1;
	@%p5 bra 	$L__BB0_7;
	ld.param.u64 	%rd37, [_Z6reducePiS_S_ii_param_1];
	ld.param.u64 	%rd34, [_Z6reducePiS_S_ii_param_0];
	shl.b32 	%r270, %r467, 4;
	mad.lo.s32 	%r275, %r40, %r5, %r1;
	add.s32 	%r276, %r275, %r270;
	cvta.to.global.u64 	%rd16, %rd34;
	mul.wide.s32 	%rd17, %r276, 4;
	add.s64 	%rd18, %rd16, %rd17;
	ld.global.u32 	%r277, [%rd18];
	shl.b32 	%r278, %r1, 2;
	add.s32 	%r279, %r8, %r278;
	st.shared.u32 	[%r279], %r277;
	add.s32 	%r280, %r270, %r2;
	mad.lo.s32 	%r281, %r280, %r40, %r4;
	cvta.to.global.u64 	%rd19, %rd37;
	mul.wide.u32 	%rd20, %r281, 4;
	add.s64 	%rd21, %rd19, %rd20;
	ld.global.u32 	%r282, [%rd21];
	mov.u32 	%r284, _ZZ6reducePiS_S_iiE4sub2;
	add.s32 	%r285, %r284, %r278;
	add.s32 	%r286, %r285, %r50;
	st.shared.u32 	[%r286], %r282;
	bar.sync 	0;
	ld.shared.u32 	%r287, [%r8];
	ld.shared.u32 	%r288, [%r285];
	mad.lo.s32 	%r289, %r288, %r287, %r469;
	ld.shared.u32 	%r290, [%r8+4];
	ld.shared.u32 	%r291, [%r285+64];
	mad.lo.s32 	%r292, %r291, %r290, %r289;
	ld.shared.u32 	%r293, [%r8+8];
	ld.shared.u32 	%r294, [%r285+128];
	mad.lo.s32 	%r295, %r294, %r293, %r292;
	ld.shared.u32 	%r296, [%r8+12];
	ld.shared.u32 	%r297, [%r285+192];
	mad.lo.s32 	%r298, %r297, %r296, %r295;
	ld.shared.u32 	%r299, [%r8+16];
	ld.shared.u32 	%r300, [%r285+256];
	mad.lo.s32 	%r301, %r300, %r299, %r298;
	ld.shared.u32 	%r302, [%r8+20];
	ld.shared.u32 	%r303, [%r285+320];
	mad.lo.s32 	%r304, %r303, %r302, %r301;
	ld.shared.u32 	%r305, [%r8+24];
	ld.shared.u32 	%r306, [%r285+384];
	mad.lo.s32 	%r307, %r306, %r305, %r304;
	ld.shared.u32 	%r308, [%r8+28];
	ld.shared.u32 	%r309, [%r285+448];
	mad.lo.s32 	%r310, %r309, %r308, %r307;
	ld.shared.u32 	%r311, [%r8+32];
	ld.shared.u32 	%r312, [%r285+512];
	mad.lo.s32 	%r313, %r312, %r311, %r310;
	ld.shared.u32 	%r314, [%r8+36];
	ld.shared.u32 	%r315, [%r285+576];
	mad.lo.s32 	%r316, %r315, %r314, %r313;
	ld.shared.u32 	%r317, [%r8+40];
	ld.shared.u32 	%r318, [%r285+640];
	mad.lo.s32 	%r319, %r318, %r317, %r316;
	ld.shared.u32 	%r320, [%r8+44];
	ld.shared.u32 	%r321, [%r285+704];
	mad.lo.s32 	%r322, %r321, %r320, %r319;
	ld.shared.u32 	%r323, [%r8+48];
	ld.shared.u32 	%r324, [%r285+768];
	mad.lo.s32 	%r325, %r324, %r323, %r322;
	ld.shared.u32 	%r326, [%r8+52];
	ld.shared.u32 	%r327, [%r285+832];
	mad.lo.s32 	%r328, %r327, %r326, %r325;
	ld.shared.u32 	%r329, [%r8+56];
	ld.shared.u32 	%r330, [%r285+896];
	mad.lo.s32 	%r331, %r330, %r329, %r328;
	ld.shared.u32 	%r332, [%r8+60];
	ld.shared.u32 	%r333, [%r285+960];
	mad.lo.s32 	%r334, %r333, %r332, %r331;
	bar.sync 	0;
	ld.global.u32 	%r335, [%rd18+64];
	st.shared.u32 	[%r279], %r335;
	add.s32 	%r336, %r280, 16;
	mad.lo.s32 	%r337, %r336, %r40, %r4;
	mul.wide.u32 	%rd22, %r337, 4;
	add.s64 	%rd23, %rd19, %rd22;
	ld.global.u32 	%r338, [%rd23];
	st.shared.u32 	[%r286], %r338;
	bar.sync 	0;
	ld.shared.u32 	%r339, [%r8];
	ld.shared.u32 	%r340, [%r285];
	mad.lo.s32 	%r341, %r340, %r339, %r334;
	ld.shared.u32 	%r342, [%r8+4];
	ld.shared.u32 	%r343, [%r285+64];
	mad.lo.s32 	%r344, %r343, %r342, %r341;
	ld.shared.u32 	%r345, [%r8+8];
	ld.shared.u32 	%r346, [%r285+128];
	mad.lo.s32 	%r347, %r346, %r345, %r344;
	ld.shared.u32 	%r348, [%r8+12];
	ld.shared.u32 	%r349, [%r285+192];
	mad.lo.s32 	%r350, %r349, %r348, %r347;
	ld.shared.u32 	%r351, [%r8+16];
	ld.shared.u32 	%r352, [%r285+256];
	mad.lo.s32 	%r353, %r352, %r351, %r350;
	ld.shared.u32 	%r354, [%r8+20];
	ld.shared.u32 	%r355, [%r285+320];
	mad.lo.s32 	%r356, %r355, %r354, %r353;
	ld.shared.u32 	%r357, [%r8+24];
	ld.shared.u32 	%r358, [%r285+384];
	mad.lo.s32 	%r359, %r358, %r357, %r356;
	ld.shared.u32 	%r360, [%r8+28];
	ld.shared.u32 	%r361, [%r285+448];
	mad.lo.s32 	%r362, %r361, %r360, %r359;
	ld.shared.u32 	%r363, [%r8+32];
	ld.shared.u32 	%r364, [%r285+512];
	mad.lo.s32 	%r365, %r364, %r363, %r362;
	ld.shared.u32 	%r366, [%r8+36];
	ld.shared.u32 	%r367, [%r285+576];
	mad.lo.s32 	%r368, %r367, %r366, %r365;
	ld.shared.u32 	%r369, [%r8+40];
	ld.shared.u32 	%r370, [%r285+640];
	mad.lo.s32 	%r371, %r370, %r369, %r368;
	ld.shared.u32 	%r372, [%r8+44];
	ld.shared.u32 	%r373, [%r285+704];
	mad.lo.s32 	%r374, %r373, %r372, %r371;
	ld.shared.u32 	%r375, [%r8+48];
	ld.shared.u32 	%r376, [%r285+768];
	mad.lo.s32 	%r377, %r376, %r375, %r374;
	ld.shared.u32 	%r378, [%r8+52];
	ld.shared.u32 	%r379, [%r285+832];
	mad.lo.s32 	%r380, %r379, %r378, %r377;
	ld.shared.u32 	%r381, [%r8+56];
	ld.shared.u32 	%r382, [%r285+896];
	mad.lo.s32 	%r383, %r382, %r381, %r380;
	ld.shared.u32 	%r384, [%r8+60];
	ld.shared.u32 	%r385, [%r285+960];
	mad.lo.s32 	%r469, %r385, %r384, %r383;
	bar.sync 	0;
	add.s32 	%r467, %r467, 2;
$L__BB0_7:
	and.b32  	%r386, %r6, 1;
	setp.eq.b32 	%p6, %r386, 1;
	not.pred 	%p7, %p6;
	@%p7 bra 	$L__BB0_9;
	ld.param.u64 	%rd38, [_Z6reducePiS_S_ii_param_1];
	ld.param.u64 	%rd35, [_Z6reducePiS_S_ii_param_0];
	shl.b32 	%r387, %r467, 4;
	mad.lo.s32 	%r392, %r40, %r5, %r1;
	add.s32 	%r393, %r392, %r387;
	cvta.to.global.u64 	%rd24, %rd35;
	mul.wide.s32 	%rd25, %r393, 4;
	add.s64 	%rd26, %rd24, %rd25;
	ld.global.u32 	%r394, [%rd26];
	shl.b32 	%r395, %r1, 2;
	add.s32 	%r396, %r8, %r395;
	st.shared.u32 	[%r396], %r394;
	add.s32 	%r397, %r387, %r2;
	mad.lo.s32 	%r398, %r397, %r40, %r4;
	cvta.to.global.u64 	%rd27, %rd38;
	mul.wide.u32 	%rd28, %r398, 4;
	add.s64 	%rd29, %rd27, %rd28;
	ld.global.u32 	%r399, [%rd29];
	mov.u32 	%r401, _ZZ6reducePiS_S_iiE4sub2;
	add.s32 	%r402, %r401, %r395;
	add.s32 	%r403, %r402, %r50;
	st.shared.u32 	[%r403], %r399;
	bar.sync 	0;
	ld.shared.u32 	%r404, [%r8];
	ld.shared.u32 	%r405, [%r402];
	mad.lo.s32 	%r406, %r405, %r404, %r469;
	ld.shared.u32 	%r407, [%r8+4];
	ld.shared.u32 	%r408, [%r402+64];
	mad.lo.s32 	%r409, %r408, %r407, %r406;
	ld.shared.u32 	%r410, [%r8+8];
	ld.shared.u32 	%r411, [%r402+128];
	mad.lo.s32 	%r412, %r411, %r410, %r409;
	ld.shared.u32 	%r413, [%r8+12];
	ld.shared.u32 	%r414, [%r402+192];
	mad.lo.s32 	%r415, %r414, %r413, %r412;
	ld.shared.u32 	%r416, [%r8+16];
	ld.shared.u32 	%r417, [%r402+256];
	mad.lo.s32 	%r418, %r417, %r416, %r415;
	ld.shared.u32 	%r419, [%r8+20];
	ld.shared.u32 	%r420, [%r402+320];
	mad.lo.s32 	%r421, %r420, %r419, %r418;
	ld.shared.u32 	%r422, [%r8+24];
	ld.shared.u32 	%r423, [%r402+384];
	mad.lo.s32 	%r424, %r423, %r422, %r421;
	ld.shared.u32 	%r425, [%r8+28];
	ld.shared.u32 	%r426, [%r402+448];
	mad.lo.s32 	%r427, %r426, %r425, %r424;
	ld.shared.u32 	%r428, [%r8+32];
	ld.shared.u32 	%r429, [%r402+512];
	mad.lo.s32 	%r430, %r429, %r428, %r427;
	ld.shared.u32 	%r431, [%r8+36];
	ld.shared.u32 	%r432, [%r402+576];
	mad.lo.s32 	%r433, %r432, %r431, %r430;
	ld.shared.u32 	%r434, [%r8+40];
	ld.shared.u32 	%r435, [%r402+640];
	mad.lo.s32 	%r436, %r435, %r434, %r433;
	ld.shared.u32 	%r437, [%r8+44];
	ld.shared.u32 	%r438, [%r402+704];
	mad.lo.s32 	%r439, %r438, %r437, %r436;
	ld.shared.u32 	%r440, [%r8+48];
	ld.shared.u32 	%r441, [%r402+768];
	mad.lo.s32 	%r442, %r441, %r440, %r439;
	ld.shared.u32 	%r443, [%r8+52];
	ld.shared.u32 	%r444, [%r402+832];
	mad.lo.s32 	%r445, %r444, %r443, %r442;
	ld.shared.u32 	%r446, [%r8+56];
	ld.shared.u32 	%r447, [%r402+896];
	mad.lo.s32 	%r448, %r447, %r446, %r445;
	ld.shared.u32 	%r449, [%r8+60];
	ld.shared.u32 	%r450, [%r402+960];
	mad.lo.s32 	%r469, %r450, %r449, %r448;
	bar.sync 	0;
$L__BB0_9:
	ld.param.u64 	%rd39, [_Z6reducePiS_S_ii_param_2];
	cvta.to.global.u64 	%rd30, %rd39;
	mad.lo.s32 	%r455, %r40, %r5, %r4;
	mul.wide.s32 	%rd31, %r455, 4;
	add.s64 	%rd32, %rd30, %rd31;
	st.global.u32 	[%rd32], %r469;
	ret;

}


// ===== COMPILED SASS (sm_100) =====

	.target	sm_100

	.elftype	@"ET_EXEC"


//--------------------- .note.nv.tkinfo           --------------------------
	.section	.note.nv.tkinfo,"",@"SHT_NOTE"
	.sectionflags	@"SHF_NOTE_NV_TKINFO"
	.tkinfo
        /*0018*/ 	.word	0x00000002
        /*0030*/ 	.string	""
        /*0030*/ 	.string	"ptxas"
        /*0030*/ 	.string	"Cuda compilation tools, release 13.0, V13.0.88"
        /*0030*/ 	.string	"Build cuda_13.0.r13.0/compiler.36424714_0"
        /*0030*/ 	.string	"-arch sm_100 -m 64 "



//--------------------- .note.nv.cuinfo           --------------------------
	.section	.note.nv.cuinfo,"",@"SHT_NOTE"
	.sectionflags	@"SHF_NOTE_NV_CUINFO"
        /*0018*/ 	.short	0x0002
        /*001a*/ 	.short	0x0064
        /*001c*/ 	.short	0x0082
	.zero		2


//--------------------- .nv.info                  --------------------------
	.section	.nv.info,"",@"SHT_CUDA_INFO"
	.align	4


	//----- nvinfo : EIATTR_REGCOUNT
	.align		4
        /*0000*/ 	.byte	0x04, 0x2f
        /*0002*/ 	.short	(.L_1 - .L_0)
	.align		4
.L_0:
        /*0004*/ 	.word	index@(_Z6reducePiS_S_ii)
        /*0008*/ 	.word	0x00000028


	//----- nvinfo : EIATTR_FRAME_SIZE
	.align		4
.L_1:
        /*000c*/ 	.byte	0x04, 0x11
        /*000e*/ 	.short	(.L_3 - .L_2)
	.align		4
.L_2:
        /*0010*/ 	.word	index@(_Z6reducePiS_S_ii)
        /*0014*/ 	.word	0x00000000


	//----- nvinfo : EIATTR_MIN_STACK_SIZE
	.align		4
.L_3:
        /*0018*/ 	.byte	0x04, 0x12
        /*001a*/ 	.short	(.L_5 - .L_4)
	.align		4
.L_4:
        /*001c*/ 	.word	index@(_Z6reducePiS_S_ii)
        /*0020*/ 	.word	0x00000000
.L_5:


//--------------------- .nv.compat                --------------------------
	.section	.nv.compat,"",@"SHT_CUDA_COMPAT_INFO"
	.align	4
        /*0000*/ 	.byte	0x02, 0x09, 0x00, 0x00, 0x02, 0x02, 0x01, 0x00, 0x02, 0x05, 0x05, 0x00, 0x03, 0x07, 0x01, 0x01
        /*0010*/ 	.byte	0x02, 0x03, 0x00, 0x00, 0x02, 0x06, 0x01, 0x00, 0x04, 0x0b, 0x08, 0x00, 0x09, 0x00, 0x00, 0x00
        /*0020*/ 	.byte	0x00, 0x00, 0x00, 0x00


//--------------------- .nv.info._Z6reducePiS_S_ii --------------------------
	.section	.nv.info._Z6reducePiS_S_ii,"",@"SHT_CUDA_INFO"
	.sectionflags	@""
	.align	4


	//----- nvinfo : EIATTR_CUDA_API_VERSION
	.align		4
        /*0000*/ 	.byte	0x04, 0x37
        /*0002*/ 	.short	(.L_7 - .L_6)
.L_6:
        /*0004*/ 	.word	0x00000082


	//----- nvinfo : EIATTR_KPARAM_INFO
	.align		4
.L_7:
        /*0008*/ 	.byte	0x04, 0x17
        /*000a*/ 	.short	(.L_9 - .L_8)
.L_8:
        /*000c*/ 	.word	0x00000000
        /*0010*/ 	.short	0x0004
        /*0012*/ 	.short	0x001c
        /*0014*/ 	.byte	0x00, 0xf0, 0x11, 0x00


	//----- nvinfo : EIATTR_KPARAM_INFO
	.align		4
.L_9:
        /*0018*/ 	.byte	0x04, 0x17
        /*001a*/ 	.short	(.L_11 - .L_10)
.L_10:
        /*001c*/ 	.word	0x00000000
        /*0020*/ 	.short	0x0003
        /*0022*/ 	.short	0x0018
        /*0024*/ 	.byte	0x00, 0xf0, 0x11, 0x00


	//----- nvinfo : EIATTR_KPARAM_INFO
	.align		4
.L_11:
        /*0028*/ 	.byte	0x04, 0x17
        /*002a*/ 	.short	(.L_13 - .L_12)
.L_12:
        /*002c*/ 	.word	0x00000000
        /*0030*/ 	.short	0x0002
        /*0032*/ 	.short	0x0010
        /*0034*/ 	.byte	0x00, 0xf5, 0x21, 0x00


	//----- nvinfo : EIATTR_KPARAM_INFO
	.align		4
.L_13:
        /*0038*/ 	.byte	0x04, 0x17
        /*003a*/ 	.short	(.L_15 - .L_14)
.L_14:
        /*003c*/ 	.word	0x00000000
        /*0040*/ 	.short	0x0001
        /*0042*/ 	.short	0x0008
        /*0044*/ 	.byte	0x00, 0xf5, 0x21, 0x00


	//----- nvinfo : EIATTR_KPARAM_INFO
	.align		4
.L_15:
        /*0048*/ 	.byte	0x04, 0x17
        /*004a*/ 	.short	(.L_17 - .L_16)
.L_16:
        /*004c*/ 	.word	0x00000000
        /*0050*/ 	.short	0x0000
        /*0052*/ 	.short	0x0000
        /*0054*/ 	.byte	0x00, 0xf5, 0x21, 0x00


	//----- nvinfo : EIATTR_SPARSE_MMA_MASK
	.align		4
.L_17:
        /*0058*/ 	.byte	0x03, 0x50
        /*005a*/ 	.short	0x0000


	//----- nvinfo : EIATTR_MAXREG_COUNT
	.align		4
        /*005c*/ 	.byte	0x03, 0x1b
        /*005e*/ 	.short	0x00ff


	//----- nvinfo : EIATTR_NUM_BARRIERS
	.align		4
        /*0060*/ 	.byte	0x02, 0x4c
        /*0062*/ 	.byte	0x01
	.zero		1


	//----- nvinfo : EIATTR_MERCURY_ISA_VERSION
	.align		4
        /*0064*/ 	.byte	0x03, 0x5f
        /*0066*/ 	.short	0x0101


	//----- nvinfo : EIATTR_VRC_CTA_INIT_COUNT
	.align		4
        /*0068*/ 	.byte	0x02, 0x4a
	.zero		1
	.zero		1


	//----- nvinfo : EIATTR_EXIT_INSTR_OFFSETS
	.align		4
        /*006c*/ 	.byte	0x04, 0x1c
        /*006e*/ 	.short	(.L_19 - .L_18)


	//   ....[0]....
.L_18:
        /*0070*/ 	.word	0x00001890


	//----- nvinfo : EIATTR_CBANK_PARAM_SIZE
	.align		4
.L_19:
        /*0074*/ 	.byte	0x03, 0x19
        /*0076*/ 	.short	0x0020


	//----- nvinfo : EIATTR_PARAM_CBANK
	.align		4
        /*0078*/ 	.byte	0x04, 0x0a
        /*007a*/ 	.short	(.L_21 - .L_20)
	.align		4
.L_20:
        /*007c*/ 	.word	index@(.nv.constant0._Z6reducePiS_S_ii)
        /*0080*/ 	.short	0x0380
        /*0082*/ 	.short	0x0020


	//----- nvinfo : EIATTR_SW_WAR
	.align		4
.L_21:
        /*0084*/ 	.byte	0x04, 0x36
        /*0086*/ 	.short	(.L_23 - .L_22)
.L_22:
        /*0088*/ 	.word	0x00000008
.L_23:


//--------------------- .nv.callgraph             --------------------------
	.section	.nv.callgraph,"",@"SHT_CUDA_CALLGRAPH"
	.align	4
	.sectionentsize	8
	.align		4
        /*0000*/ 	.word	0x00000000
	.align		4
        /*0004*/ 	.word	0xffffffff
	.align		4
        /*0008*/ 	.word	0x00000000
	.align		4
        /*000c*/ 	.word	0xfffffffe
	.align		4
        /*0010*/ 	.word	0x00000000
	.align		4
        /*0014*/ 	.word	0xfffffffd
	.align		4
        /*0018*/ 	.word	0x00000000
	.align		4
        /*001c*/ 	.word	0xfffffffc


//--------------------- .text._Z6reducePiS_S_ii   --------------------------
	.section	.text._Z6reducePiS_S_ii,"ax",@progbits
	.align	128
        .global         _Z6reducePiS_S_ii
        .type           _Z6reducePiS_S_ii,@function
        .size           _Z6reducePiS_S_ii,(.L_x_5 - _Z6reducePiS_S_ii)
        .other          _Z6reducePiS_S_ii,@"STO_CUDA_ENTRY STV_DEFAULT"
_Z6reducePiS_S_ii:
.text._Z6reducePiS_S_ii:
[----:B------:R-:W-:Y:S08]  /*0000*/  LDC R1, c[0x0][0x37c] ;  /* 0x0000df00ff017b82 */ /* 0x000ff00000000800 */
[----:B------:R-:W0:Y:S01]  /*0010*/  LDC R5, c[0x0][0x398] ;  /* 0x0000e600ff057b82 */ /* 0x000e220000000800 */
[----:B------:R-:W1:Y:S01]  /*0020*/  S2R R4, SR_CTAID.Y ;  /* 0x0000000000047919 */ /* 0x000e620000002600 */
[----:B------:R-:W2:Y:S01]  /*0030*/  LDCU.64 UR8, c[0x0][0x358] ;  /* 0x00006b00ff0877ac */ /* 0x000ea20008000a00 */
[----:B------:R-:W-:Y:S01]  /*0040*/  HFMA2 R31, -RZ, RZ, 0, 0 ;  /* 0x00000000ff1f7431 */ /* 0x000fe200000001ff */
[----:B------:R-:W1:Y:S01]  /*0050*/  S2R R3, SR_TID.Y ;  /* 0x0000000000037919 */ /* 0x000e620000002200 */
[----:B------:R-:W3:Y:S01]  /*0060*/  S2R R11, SR_CTAID.X ;  /* 0x00000000000b7919 */ /* 0x000ee20000002500 */
[----:B------:R-:W3:Y:S01]  /*0070*/  S2R R2, SR_TID.X ;  /* 0x0000000000027919 */ /* 0x000ee20000002100 */
[----:B0-----:R-:W-:-:S02]  /*0080*/  ISETP.GE.AND P0, PT, R5, 0x10, PT ;  /* 0x000000100500780c */ /* 0x001fc40003f06270 */
[----:B------:R-:W-:-:S04]  /*0090*/  SHF.R.S32.HI R0, RZ, 0x1f, R5 ;  /* 0x0000001fff007819 */ /* 0x000fc80000011405 */
[----:B------:R-:W-:Y:S02]  /*00a0*/  LEA.HI R0, R0, R5, RZ, 0x4 ;  /* 0x0000000500007211 */ /* 0x000fe400078f20ff */
[----:B-1----:R-:W-:Y:S02]  /*00b0*/  LEA R4, R4, R3, 0x4 ;  /* 0x0000000304047211 */ /* 0x002fe400078e20ff */
[----:B---3--:R-:W-:-:S03]  /*00c0*/  LEA R6, R11, R2, 0x4 ;  /* 0x000000020b067211 */ /* 0x008fc600078e20ff */
[----:B--2---:R-:W-:Y:S05]  /*00d0*/  @!P0 BRA `(.L_x_0) ;  /* 0x0000001400dc8947 */ /* 0x004fea0003800000 */
[----:B------:R-:W0:Y:S01]  /*00e0*/  S2UR UR6, SR_CgaCtaId ;  /* 0x00000000000679c3 */ /* 0x000e220000008800 */
[----:B------:R-:W-:Y:S01]  /*00f0*/  SHF.R.S32.HI R29, RZ, 0x4, R0 ;  /* 0x00000004ff1d7819 */ /* 0x000fe20000011400 */
[----:B------:R-:W-:Y:S01]  /*0100*/  UMOV UR4, 0x400 ;  /* 0x0000040000047882 */ /* 0x000fe20000000000 */
[----:B------:R-:W-:Y:S01]  /*0110*/  IMAD R21, R4, R5, R2 ;  /* 0x0000000504157224 */ /* 0x000fe200078e0202 */
[----:B------:R-:W-:Y:S02]  /*0120*/  MOV R31, RZ ;  /* 0x000000ff001f7202 */ /* 0x000fe40000000f00 */
[----:B------:R-:W-:-:S04]  /*0130*/  IADD3 R0, PT, PT, R29, -0x1, RZ ;  /* 0xffffffff1d007810 */ /* 0x000fc80007ffe0ff */
[----:B------:R-:W-:Y:S02]  /*0140*/  ISETP.GE.U32.AND P0, PT, R0, 0x3, PT ;  /* 0x000000030000780c */ /* 0x000fe40003f06070 */
[----:B------:R-:W-:Y:S01]  /*0150*/  MOV R0, RZ ;  /* 0x000000ff00007202 */ /* 0x000fe20000000f00 */
[----:B0-----:R-:W-:-:S06]  /*0160*/  ULEA UR5, UR6, UR4, 0x18 ;  /* 0x0000000406057291 */ /* 0x001fcc000f8ec0ff */
[----:B------:R-:W-:-:S04]  /*0170*/  LEA R7, R3, UR5, 0x6 ;  /* 0x0000000503077c11 */ /* 0x000fc8000f8e30ff */
[----:B------:R-:W-:Y:S05]  /*0180*/  @!P0 BRA `(.L_x_1) ;  /* 0x0000000c002c8947 */ /* 0x000fea0003800000 */
[C---:B------:R-:W-:Y:S01]  /*0190*/  IADD3 R0, PT, PT, R3.reuse, 0x30, RZ ;  /* 0x0000003003007810 */ /* 0x040fe20007ffe0ff */
[----:B------:R-:W-:Y:S01]  /*01a0*/  UIADD3 UR5, UPT, UPT, UR4, 0x400, URZ ;  /* 0x0000040004057890 */ /* 0x000fe2000fffe0ff */
[C---:B------:R-:W-:Y:S01]  /*01b0*/  IADD3 R8, PT, PT, R3.reuse, 0x20, RZ ;  /* 0x0000002003087810 */ /* 0x040fe20007ffe0ff */
[CCC-:B------:R-:W-:Y:S01]  /*01c0*/  IMAD R24, R3.reuse, R5.reuse, R2.reuse ;  /* 0x0000000503187224 */ /* 0x1c0fe200078e0202 */
[----:B------:R-:W-:Y:S01]  /*01d0*/  IADD3 R9, PT, PT, R3, 0x10, RZ ;  /* 0x0000001003097810 */ /* 0x000fe20007ffe0ff */
[-CC-:B------:R-:W-:Y:S01]  /*01e0*/  IMAD R0, R0, R5.reuse, R2.reuse ;  /* 0x0000000500007224 */ /* 0x180fe200078e0202 */
[----:B------:R-:W-:Y:S01]  /*01f0*/  ULEA UR5, UR6, UR5, 0x18 ;  /* 0x0000000506057291 */ /* 0x000fe2000f8ec0ff */
[-CC-:B------:R-:W-:Y:S02]  /*0200*/  IMAD R8, R8, R5.reuse, R2.reuse ;  /* 0x0000000508087224 */ /* 0x180fe400078e0202 */
[----:B------:R-:W-:Y:S02]  /*0210*/  HFMA2 R31, -RZ, RZ, 0, 0 ;  /* 0x00000000ff1f7431 */ /* 0x000fe400000001ff */
[----:B------:R-:W-:Y:S01]  /*0220*/  IMAD R9, R9, R5, R2 ;  /* 0x0000000509097224 */ /* 0x000fe200078e0202 */
[----:B------:R-:W-:-:S02]  /*0230*/  LEA R30, R11, R0, 0x4 ;  /* 0x000000000b1e7211 */ /* 0x000fc400078e20ff */
[----:B------:R-:W-:Y:S02]  /*0240*/  LOP3.LUT R0, R29, 0x7fffffc, RZ, 0xc0, !PT ;  /* 0x07fffffc1d007812 */ /* 0x000fe400078ec0ff */
[----:B------:R-:W-:Y:S02]  /*0250*/  LEA R22, R2, UR5, 0x2 ;  /* 0x0000000502167c11 */ /* 0x000fe4000f8e10ff */
[C---:B------:R-:W-:Y:S02]  /*0260*/  LEA R24, R11.reuse, R24, 0x4 ;  /* 0x000000180b187211 */ /* 0x040fe400078e20ff */
[C---:B------:R-:W-:Y:S02]  /*0270*/  LEA R28, R11.reuse, R8, 0x4 ;  /* 0x000000080b1c7211 */ /* 0x040fe400078e20ff */
[----:B------:R-:W-:Y:S02]  /*0280*/  LEA R26, R11, R9, 0x4 ;  /* 0x000000090b1a7211 */ /* 0x000fe400078e20ff */
[----:B------:R-:W-:-:S02]  /*0290*/  MOV R27, R21 ;  /* 0x00000015001b7202 */ /* 0x000fc40000000f00 */
[----:B------:R-:W-:Y:S02]  /*02a0*/  LEA R23, R2, R7, 0x2 ;  /* 0x0000000702177211 */ /* 0x000fe400078e10ff */
[----:B------:R-:W-:Y:S02]  /*02b0*/  IADD3 R25, PT, PT, -R0, RZ, RZ ;  /* 0x000000ff00197210 */ /* 0x000fe40007ffe1ff */
[----:B------:R-:W-:-:S07]  /*02c0*/  LEA R20, R3, R22, 0x6 ;  /* 0x0000001603147211 */ /* 0x000fce00078e30ff */
.L_x_2:
[----:B------:R-:W0:Y:S08]  /*02d0*/  LDC.64 R16, c[0x0][0x380] ;  /* 0x0000e000ff107b82 */ /* 0x000e300000000a00 */
[----:B------:R-:W1:Y:S01]  /*02e0*/  LDC.64 R18, c[0x0][0x388] ;  /* 0x0000e200ff127b82 */ /* 0x000e620000000a00 */
[----:B0-----:R-:W-:-:S05]  /*02f0*/  IMAD.WIDE R16, R27, 0x4, R16 ;  /* 0x000000041b107825 */ /* 0x001fca00078e0210 */
[----:B------:R-:W2:Y:S01]  /*0300*/  LDG.E R10, desc[UR8][R16.64] ;  /* 0x00000008100a7981 */ /* 0x000ea2000c1e1900 */
[----:B-1----:R-:W-:-:S05]  /*0310*/  IMAD.WIDE.U32 R8, R24, 0x4, R18 ;  /* 0x0000000418087825 */ /* 0x002fca00078e0012 */
[----:B------:R-:W3:Y:S04]  /*0320*/  LDG.E R35, desc[UR8][R8.64] ;  /* 0x0000000808237981 */ /* 0x000ee8000c1e1900 */
[----:B--2---:R-:W-:Y:S04]  /*0330*/  STS [R23], R10 ;  /* 0x0000000a17007388 */ /* 0x004fe80000000800 */
[----:B---3--:R-:W-:Y:S01]  /*0340*/  STS [R20], R35 ;  /* 0x0000002314007388 */ /* 0x008fe20000000800 */
[----:B------:R-:W-:Y:S06]  /*0350*/  BAR.SYNC.DEFER_BLOCKING 0x0 ;  /* 0x0000000000007b1d */ /* 0x000fec0000010000 */
[----:B------:R-:W-:Y:S04]  /*0360*/  LDS R11, [R22] ;  /* 0x00000000160b7984 */ /* 0x000fe80000000800 */
[----:B------:R-:W0:Y:S04]  /*0370*/  LDS.128 R12, [R7] ;  /* 0x00000000070c7984 */ /* 0x000e280000000c00 */
[----:B------:R-:W1:Y:S04]  /*0380*/  LDS R34, [R22+0x40] ;  /* 0x0000400016227984 */ /* 0x000e680000000800 */
[----:B------:R-:W2:Y:S01]  /*0390*/  LDS R33, [R22+0x80] ;  /* 0x0000800016217984 */ /* 0x000ea20000000800 */
[----:B0-----:R-:W-:-:S03]  /*03a0*/  IMAD R32, R12, R11, R31 ;  /* 0x0000000b0c207224 */ /* 0x001fc600078e021f */
[----:B------:R-:W0:Y:S01]  /*03b0*/  LDS R12, [R22+0xc0] ;  /* 0x0000c000160c7984 */ /* 0x000e220000000800 */
[----:B-1----:R-:W-:-:S03]  /*03c0*/  IMAD R13, R34, R13, R32 ;  /* 0x0000000d220d7224 */ /* 0x002fc600078e0220 */
[----:B------:R-:W-:Y:S04]  /*03d0*/  LDS R34, [R22+0x100] ;  /* 0x0001000016227984 */ /* 0x000fe80000000800 */
[----:B------:R-:W1:Y:S04]  /*03e0*/  LDS.128 R8, [R7+0x10] ;  /* 0x0000100007087984 */ /* 0x000e680000000c00 */
[----:B------:R-:W3:Y:S04]  /*03f0*/  LDS R32, [R22+0x140] ;  /* 0x0001400016207984 */ /* 0x000ee80000000800 */
[----:B------:R-:W4:Y:S01]  /*0400*/  LDS R31, [R22+0x180] ;  /* 0x00018000161f7984 */ /* 0x000f220000000800 */
[----:B--2---:R-:W-:-:S03]  /*0410*/  IMAD R13, R33, R14, R13 ;  /* 0x0000000e210d7224 */ /* 0x004fc600078e020d */
[----:B------:R-:W-:Y:S01]  /*0420*/  LDS R33, [R22+0x280] ;  /* 0x0002800016217984 */ /* 0x000fe20000000800 */
[----:B0-----:R-:W-:-:S04]  /*0430*/  IMAD R13, R12, R15, R13 ;  /* 0x0000000f0c0d7224 */ /* 0x001fc800078e020d */
[----:B-1----:R-:W-:Y:S02]  /*0440*/  IMAD R13, R8, R34, R13 ;  /* 0x00000022080d7224 */ /* 0x002fe400078e020d */
[----:B------:R-:W0:Y:S02]  /*0450*/  LDS R8, [R22+0x1c0] ;  /* 0x0001c00016087984 */ /* 0x000e240000000800 */
[----:B---3--:R-:W-:Y:S02]  /*0460*/  IMAD R9, R32, R9, R13 ;  /* 0x0000000920097224 */ /* 0x008fe400078e020d */
[----:B------:R-:W-:Y:S04]  /*0470*/  LDS R32, [R22+0x200] ;  /* 0x0002000016207984 */ /* 0x000fe80000000800 */
[----:B------:R-:W1:Y:S01]  /*0480*/  LDS.128 R12, [R7+0x20] ;  /* 0x00002000070c7984 */ /* 0x000e620000000c00 */
[----:B----4-:R-:W-:-:S03]  /*0490*/  IMAD R9, R31, R10, R9 ;  /* 0x0000000a1f097224 */ /* 0x010fc600078e0209 */
[----:B------:R-:W2:Y:S04]  /*04a0*/  LDS R31, [R22+0x240] ;  /* 0x00024000161f7984 */ /* 0x000ea80000000800 */
[----:B------:R-:W3:Y:S04]  /*04b0*/  LDS R10, [R22+0x2c0] ;  /* 0x0002c000160a7984 */ /* 0x000ee80000000800 */
[----:B------:R-:W-:Y:S01]  /*04c0*/  LDS R34, [R22+0x3c0] ;  /* 0x0003c00016227984 */ /* 0x000fe20000000800 */
[----:B0-----:R-:W-:-:S03]  /*04d0*/  IMAD R9, R8, R11, R9 ;  /* 0x0000000b08097224 */ /* 0x001fc600078e0209 */
[----:B------:R-:W-:Y:S01]  /*04e0*/  LDS R8, [R22+0x340] ;  /* 0x0003400016087984 */ /* 0x000fe20000000800 */
[----:B-1----:R-:W-:-:S03]  /*04f0*/  IMAD R12, R12, R32, R9 ;  /* 0x000000200c0c7224 */ /* 0x002fc600078e0209 */
[----:B------:R-:W-:Y:S01]  /*0500*/  LDS R9, [R22+0x300] ;  /* 0x0003000016097984 */ /* 0x000fe20000000800 */
[----:B--2---:R-:W-:-:S03]  /*0510*/  IMAD R13, R31, R13, R12 ;  /* 0x0000000d1f0d7224 */ /* 0x004fc600078e020c */
[----:B------:R-:W-:Y:S01]  /*0520*/  LDS R31, [R22+0x380] ;  /* 0x00038000161f7984 */ /* 0x000fe20000000800 */
[----:B------:R-:W-:-:S04]  /*0530*/  IMAD R13, R33, R14, R13 ;  /* 0x0000000e210d7224 */ /* 0x000fc800078e020d */
[----:B---3--:R-:W-:Y:S02]  /*0540*/  IMAD R10, R10, R15, R13 ;  /* 0x0000000f0a0a7224 */ /* 0x008fe400078e020d */
[----:B------:R-:W0:Y:S01]  /*0550*/  LDS.128 R12, [R7+0x30] ;  /* 0x00003000070c7984 */ /* 0x000e220000000c00 */
[----:B------:R-:W-:Y:S01]  /*0560*/  BAR.SYNC.DEFER_BLOCKING 0x0 ;  /* 0x0000000000007b1d */ /* 0x000fe20000010000 */
[----:B------:R-:W-:-:S05]  /*0570*/  IMAD.WIDE.U32 R32, R26, 0x4, R18 ;  /* 0x000000041a207825 */ /* 0x000fca00078e0012 */
[----:B------:R-:W2:Y:S04]  /*0580*/  LDG.E R36, desc[UR8][R16.64+0x40] ;  /* 0x0000400810247981 */ /* 0x000ea8000c1e1900 */
[----:B------:R-:W3:Y:S01]  /*0590*/  LDG.E R33, desc[UR8][R32.64] ;  /* 0x0000000820217981 */ /* 0x000ee2000c1e1900 */
[----:B0-----:R-:W-:-:S04]  /*05a0*/  IMAD R10, R12, R9, R10 ;  /* 0x000000090c0a7224 */ /* 0x001fc800078e020a */
[----:B------:R-:W-:-:S04]  /*05b0*/  IMAD R13, R8, R13, R10 ;  /* 0x0000000d080d7224 */ /* 0x000fc800078e020a */
[----:B------:R-:W-:-:S04]  /*05c0*/  IMAD R13, R31, R14, R13 ;  /* 0x0000000e1f0d7224 */ /* 0x000fc800078e020d */
[----:B------:R-:W-:Y:S01]  /*05d0*/  IMAD R13, R34, R15, R13 ;  /* 0x0000000f220d7224 */ /* 0x000fe200078e020d */
[----:B--2---:R-:W-:Y:S04]  /*05e0*/  STS [R23], R36 ;  /* 0x0000002417007388 */ /* 0x004fe80000000800 */
[----:B---3--:R-:W-:Y:S01]  /*05f0*/  STS [R20], R33 ;  /* 0x0000002114007388 */ /* 0x008fe20000000800 */
[----:B------:R-:W-:Y:S06]  /*0600*/  BAR.SYNC.DEFER_BLOCKING 0x0 ;  /* 0x0000000000007b1d */ /* 0x000fec0000010000 */
[----:B------:R-:W-:Y:S04]  /*0610*/  LDS R35, [R22] ;  /* 0x0000000016237984 */ /* 0x000fe80000000800 */
[----:B------:R-:W0:Y:S04]  /*0620*/  LDS.128 R8, [R7] ;  /* 0x0000000007087984 */ /* 0x000e280000000c00 */
[----:B------:R-:W1:Y:S04]  /*0630*/  LDS R12, [R22+0x40] ;  /* 0x00004000160c7984 */ /* 0x000e680000000800 */
[----:B------:R-:W2:Y:S04]  /*0640*/  LDS R31, [R22+0x80] ;  /* 0x00008000161f7984 */ /* 0x000ea80000000800 */
[----:B------:R-:W-:Y:S04]  /*0650*/  LDS R34, [R22+0x100] ;  /* 0x0001000016227984 */ /* 0x000fe80000000800 */
[----:B------:R-:W-:Y:S04]  /*0660*/  LDS R32, [R22+0x140] ;  /* 0x0001400016207984 */ /* 0x000fe80000000800 */
[----:B------:R-:W-:Y:S01]  /*0670*/  LDS R33, [R22+0x180] ;  /* 0x0001800016217984 */ /* 0x000fe20000000800 */
[----:B0-----:R-:W-:-:S03]  /*0680*/  IMAD R13, R8, R35, R13 ;  /* 0x00000023080d7224 */ /* 0x001fc600078e020d */
[----:B------:R-:W0:Y:S01]  /*0690*/  LDS R8, [R22+0xc0] ;  /* 0x0000c00016087984 */ /* 0x000e220000000800 */
[----:B-1----:R-:W-:-:S03]  /*06a0*/  IMAD R9, R12, R9, R13 ;  /* 0x000000090c097224 */ /* 0x002fc600078e020d */
[----:B------:R-:W1:Y:S01]  /*06b0*/  LDS.128 R12, [R7+0x10] ;  /* 0x00001000070c7984 */ /* 0x000e620000000c00 */
[----:B--2---:R-:W-:-:S03]  /*06c0*/  IMAD R9, R31, R10, R9 ;  /* 0x0000000a1f097224 */ /* 0x004fc600078e0209 */
[----:B------:R-:W-:Y:S01]  /*06d0*/  LDS R31, [R22+0x200] ;  /* 0x00020000161f7984 */ /* 0x000fe20000000800 */
[----:B0-----:R-:W-:-:S04]  /*06e0*/  IMAD R9, R8, R11, R9 ;  /* 0x0000000b08097224 */ /* 0x001fc800078e0209 */
[----:B-1----:R-:W-:Y:S02]  /*06f0*/  IMAD R9, R12, R34, R9 ;  /* 0x000000220c097224 */ /* 0x002fe400078e0209 */
[----:B------:R-:W0:Y:S02]  /*0700*/  LDS R12, [R22+0x1c0] ;  /* 0x0001c000160c7984 */ /* 0x000e240000000800 */
[----:B------:R-:W-:Y:S02]  /*0710*/  IMAD R13, R32, R13, R9 ;  /* 0x0000000d200d7224 */ /* 0x000fe400078e0209 */
[----:B------:R-:W1:Y:S04]  /*0720*/  LDS.128 R8, [R7+0x20] ;  /* 0x0000200007087984 */ /* 0x000e680000000c00 */
[----:B------:R-:W2:Y:S01]  /*0730*/  LDS R32, [R22+0x240] ;  /* 0x0002400016207984 */ /* 0x000ea20000000800 */
[----:B------:R-:W-:-:S03]  /*0740*/  IMAD R13, R33, R14, R13 ;  /* 0x0000000e210d7224 */ /* 0x000fc600078e020d */
[----:B------:R-:W3:Y:S04]  /*0750*/  LDS R33, [R22+0x280] ;  /* 0x0002800016217984 */ /* 0x000ee80000000800 */
[----:B------:R-:W4:Y:S04]  /*0760*/  LDS R14, [R22+0x2c0] ;  /* 0x0002c000160e7984 */ /* 0x000f280000000800 */
[----:B------:R-:W-:Y:S01]  /*0770*/  LDS R34, [R22+0x3c0] ;  /* 0x0003c00016227984 */ /* 0x000fe20000000800 */
[----:B0-----:R-:W-:-:S04]  /*0780*/  IMAD R13, R12, R15, R13 ;  /* 0x0000000f0c0d7224 */ /* 0x001fc800078e020d */
[----:B-1----:R-:W-:Y:S02]  /*0790*/  IMAD R8, R8, R31, R13 ;  /* 0x0000001f08087224 */ /* 0x002fe400078e020d */
[----:B------:R-:W-:Y:S02]  /*07a0*/  LDS R31, [R22+0x380] ;  /* 0x00038000161f7984 */ /* 0x000fe40000000800 */
[----:B--2---:R-:W-:Y:S02]  /*07b0*/  IMAD R9, R32, R9, R8 ;  /* 0x0000000920097224 */ /* 0x004fe400078e0208 */
[----:B------:R-:W-:Y:S02]  /*07c0*/  LDS R8, [R22+0x340] ;  /* 0x0003400016087984 */ /* 0x000fe40000000800 */
[----:B---3--:R-:W-:Y:S02]  /*07d0*/  IMAD R10, R33, R10, R9 ;  /* 0x0000000a210a7224 */ /* 0x008fe400078e0209 */
[----:B------:R-:W-:Y:S02]  /*07e0*/  LDS R9, [R22+0x300] ;  /* 0x0003000016097984 */ /* 0x000fe40000000800 */
[----:B----4-:R-:W-:-:S02]  /*07f0*/  IMAD R10, R14, R11, R10 ;  /* 0x0000000b0e0a7224 */ /* 0x010fc400078e020a */
        /* <DEDUP_REMOVED lines=8> */
[----:B------:R-:W-:Y:S02]  /*0880*/  IMAD R13, R34, R15, R13 ;  /* 0x0000000f220d7224 */ /* 0x000fe400078e020d */
[----:B------:R-:W-:Y:S01]  /*0890*/  IMAD.WIDE.U32 R18, R30, 0x4, R18 ;  /* 0x000000041e127825 */ /* 0x000fe200078e0012 */
[----:B--2---:R-:W-:Y:S04]  /*08a0*/  STS [R23], R36 ;  /* 0x0000002417007388 */ /* 0x004fe80000000800 */
[----:B---3--:R-:W-:Y:S01]  /*08b0*/  STS [R20], R33 ;  /* 0x0000002114007388 */ /* 0x008fe20000000800 */
[----:B------:R-:W-:Y:S06]  /*08c0*/  BAR.SYNC.DEFER_BLOCKING 0x0 ;  /* 0x0000000000007b1d */ /* 0x000fec0000010000 */
[----:B------:R-:W-:Y:S04]  /*08d0*/  LDS R35, [R22] ;  /* 0x0000000016237984 */ /* 0x000fe80000000800 */
[----:B------:R-:W0:Y:S04]  /*08e0*/  LDS.128 R8, [R7] ;  /* 0x0000000007087984 */ /* 0x000e280000000c00 */
[----:B------:R-:W1:Y:S04]  /*08f0*/  LDS R12, [R22+0x40] ;  /* 0x00004000160c7984 */ /* 0x000e680000000800 */
[----:B------:R-:W2:Y:S04]  /*0900*/  LDS R31, [R22+0x80] ;  /* 0x00008000161f7984 */ /* 0x000ea80000000800 */
[----:B------:R-:W3:Y:S04]  /*0910*/  LDS R32, [R22+0xc0] ;  /* 0x0000c00016207984 */ /* 0x000ee80000000800 */
[----:B------:R-:W-:Y:S04]  /*0920*/  LDS R33, [R22+0x100] ;  /* 0x0001000016217984 */ /* 0x000fe80000000800 */
[----:B------:R-:W-:Y:S01]  /*0930*/  LDS R34, [R22+0x240] ;  /* 0x0002400016227984 */ /* 0x000fe20000000800 */
[----:B0-----:R-:W-:-:S03]  /*0940*/  IMAD R8, R8, R35, R13 ;  /* 0x0000002308087224 */ /* 0x001fc600078e020d */
[----:B------:R-:W-:Y:S01]  /*0950*/  LDS R35, [R22+0x300] ;  /* 0x0003000016237984 */ /* 0x000fe20000000800 */
[----:B-1----:R-:W-:-:S03]  /*0960*/  IMAD R9, R12, R9, R8 ;  /* 0x000000090c097224 */ /* 0x002fc600078e0208 */
[----:B------:R-:W0:Y:S04]  /*0970*/  LDS.128 R12, [R7+0x10] ;  /* 0x00001000070c7984 */ /* 0x000e280000000c00 */
[----:B------:R-:W1:Y:S01]  /*0980*/  LDS R8, [R22+0x140] ;  /* 0x0001400016087984 */ /* 0x000e620000000800 */
[----:B--2---:R-:W-:-:S03]  /*0990*/  IMAD R10, R31, R10, R9 ;  /* 0x0000000a1f0a7224 */ /* 0x004fc600078e0209 */
[----:B------:R-:W2:Y:S01]  /*09a0*/  LDS R31, [R22+0x180] ;  /* 0x00018000161f7984 */ /* 0x000ea20000000800 */
[----:B---3--:R-:W-:-:S04]  /*09b0*/  IMAD R11, R32, R11, R10 ;  /* 0x0000000b200b7224 */ /* 0x008fc800078e020a */
[----:B0-----:R-:W-:Y:S02]  /*09c0*/  IMAD R11, R12, R33, R11 ;  /* 0x000000210c0b7224 */ /* 0x001fe400078e020b */
[----:B------:R-:W0:Y:S02]  /*09d0*/  LDS R12, [R22+0x1c0] ;  /* 0x0001c000160c7984 */ /* 0x000e240000000800 */
[----:B-1----:R-:W-:Y:S02]  /*09e0*/  IMAD R32, R8, R13, R11 ;  /* 0x0000000d08207224 */ /* 0x002fe400078e020b */
[----:B------:R-:W-:Y:S04]  /*09f0*/  LDS R33, [R22+0x200] ;  /* 0x0002000016217984 */ /* 0x000fe80000000800 */
[----:B------:R-:W1:Y:S04]  /*0a00*/  LDS.128 R8, [R7+0x20] ;  /* 0x0000200007087984 */ /* 0x000e680000000c00 */
[----:B------:R-:W3:Y:S01]  /*0a10*/  LDS R13, [R22+0x280] ;  /* 0x00028000160d7984 */ /* 0x000ee20000000800 */
[----:B--2---:R-:W-:-:S03]  /*0a20*/  IMAD R14, R31, R14, R32 ;  /* 0x0000000e1f0e7224 */ /* 0x004fc600078e0220 */
[----:B------:R-:W-:Y:S01]  /*0a30*/  LDS R32, [R22+0x3c0] ;  /* 0x0003c00016207984 */ /* 0x000fe20000000800 */
[----:B0-----:R-:W-:-:S04]  /*0a40*/  IMAD R15, R12, R15, R14 ;  /* 0x0000000f0c0f7224 */ /* 0x001fc800078e020e */
[----:B-1----:R-:W-:Y:S02]  /*0a50*/  IMAD R8, R8, R33, R15 ;  /* 0x0000002108087224 */ /* 0x002fe400078e020f */
[----:B------:R-:W-:Y:S02]  /*0a60*/  LDS R33, [R22+0x380] ;  /* 0x0003800016217984 */ /* 0x000fe40000000800 */
[----:B------:R-:W-:Y:S02]  /*0a70*/  IMAD R9, R34, R9, R8 ;  /* 0x0000000922097224 */ /* 0x000fe400078e0208 */
[----:B------:R-:W0:Y:S02]  /*0a80*/  LDS R8, [R22+0x2c0] ;  /* 0x0002c00016087984 */ /* 0x000e240000000800 */
[----:B---3--:R-:W-:Y:S02]  /*0a90*/  IMAD R9, R13, R10, R9 ;  /* 0x0000000a0d097224 */ /* 0x008fe400078e0209 */
[----:B------:R-:W-:Y:S04]  /*0aa0*/  LDS R34, [R22+0x340] ;  /* 0x0003400016227984 */ /* 0x000fe80000000800 */
[----:B------:R-:W1:Y:S01]  /*0ab0*/  LDS.128 R12, [R7+0x30] ;  /* 0x00003000070c7984 */ /* 0x000e620000000c00 */
[----:B------:R-:W-:Y:S06]  /*0ac0*/  BAR.SYNC.DEFER_BLOCKING 0x0 ;  /* 0x0000000000007b1d */ /* 0x000fec0000010000 */
[----:B------:R0:W2:Y:S04]  /*0ad0*/  LDG.E R17, desc[UR8][R16.64+0xc0] ;  /* 0x0000c00810117981 */ /* 0x0000a8000c1e1900 */
[----:B------:R-:W3:Y:S01]  /*0ae0*/  LDG.E R19, desc[UR8][R18.64] ;  /* 0x0000000812137981 */ /* 0x000ee2000c1e1900 */
[----:B0-----:R-:W-:-:S04]  /*0af0*/  IMAD R16, R8, R11, R9 ;  /* 0x0000000b08107224 */ /* 0x001fc800078e0209 */
[----:B-1----:R-:W-:-:S04]  /*0b00*/  IMAD R12, R12, R35, R16 ;  /* 0x000000230c0c7224 */ /* 0x002fc800078e0210 */
[----:B------:R-:W-:-:S04]  /*0b10*/  IMAD R12, R34, R13, R12 ;  /* 0x0000000d220c7224 */ /* 0x000fc800078e020c */
[----:B------:R-:W-:-:S04]  /*0b20*/  IMAD R12, R33, R14, R12 ;  /* 0x0000000e210c7224 */ /* 0x000fc800078e020c */
[----:B------:R-:W-:Y:S01]  /*0b30*/  IMAD R16, R32, R15, R12 ;  /* 0x0000000f20107224 */ /* 0x000fe200078e020c */
[----:B------:R-:W-:-:S04]  /*0b40*/  IADD3 R25, PT, PT, R25, 0x4, RZ ;  /* 0x0000000419197810 */ /* 0x000fc80007ffe0ff */
[----:B------:R-:W-:Y:S02]  /*0b50*/  ISETP.NE.AND P0, PT, R25, RZ, PT ;  /* 0x000000ff1900720c */ /* 0x000fe40003f05270 */
[----:B------:R-:W-:Y:S02]  /*0b60*/  IADD3 R27, PT, PT, R27, 0x40, RZ ;  /* 0x000000401b1b7810 */ /* 0x000fe40007ffe0ff */
[C---:B------:R-:W-:Y:S02]  /*0b70*/  LEA R30, R5.reuse, R30, 0x6 ;  /* 0x0000001e051e7211 */ /* 0x040fe400078e30ff */
[C---:B------:R-:W-:Y:S02]  /*0b80*/  LEA R28, R5.reuse, R28, 0x6 ;  /* 0x0000001c051c7211 */ /* 0x040fe400078e30ff */
[C---:B------:R-:W-:Y:S02]  /*0b90*/  LEA R26, R5.reuse, R26, 0x6 ;  /* 0x0000001a051a7211 */ /* 0x040fe400078e30ff */
[----:B------:R-:W-:Y:S01]  /*0ba0*/  LEA R24, R5, R24, 0x6 ;  /* 0x0000001805187211 */ /* 0x000fe200078e30ff */
        /* <DEDUP_REMOVED lines=9> */
[----:B------:R-:W4:Y:S04]  /*0c40*/  LDS.128 R12, [R7+0x10] ;  /* 0x00001000070c7984 */ /* 0x000f280000000c00 */
[----:B------:R-:W5:Y:S04]  /*0c50*/  LDS R32, [R22+0x140] ;  /* 0x0001400016207984 */ /* 0x000f680000000800 */
[----:B------:R-:W5:Y:S01]  /*0c60*/  LDS R35, [R22+0x180] ;  /* 0x0001800016237984 */ /* 0x000f620000000800 */
[----:B0-----:R-:W-:-:S03]  /*0c70*/  IMAD R8, R8, R31, R16 ;  /* 0x0000001f08087224 */ /* 0x001fc600078e0210 */
[----:B------:R-:W-:Y:S01]  /*0c80*/  LDS R31, [R22+0x200] ;  /* 0x00020000161f7984 */ /* 0x000fe20000000800 */
[----:B-1----:R-:W-:-:S03]  /*0c90*/  IMAD R9, R36, R9, R8 ;  /* 0x0000000924097224 */ /* 0x002fc600078e0208 */
[----:B------:R-:W0:Y:S04]  /*0ca0*/  LDS R8, [R22+0x1c0] ;  /* 0x0001c00016087984 */ /* 0x000e280000000800 */
[----:B------:R-:W1:Y:S01]  /*0cb0*/  LDS.128 R16, [R7+0x20] ;  /* 0x0000200007107984 */ /* 0x000e620000000c00 */
[----:B--2---:R-:W-:-:S04]  /*0cc0*/  IMAD R9, R37, R10, R9 ;  /* 0x0000000a25097224 */ /* 0x004fc800078e0209 */
[----:B---3--:R-:W-:-:S04]  /*0cd0*/  IMAD R9, R34, R11, R9 ;  /* 0x0000000b22097224 */ /* 0x008fc800078e0209 */
[----:B----4-:R-:W-:Y:S02]  /*0ce0*/  IMAD R9, R12, R33, R9 ;  /* 0x000000210c097224 */ /* 0x010fe400078e0209 */
[----:B------:R-:W2:Y:S02]  /*0cf0*/  LDS R12, [R22+0x240] ;  /* 0x00024000160c7984 */ /* 0x000ea40000000800 */
[----:B-----5:R-:W-:Y:S02]  /*0d00*/  IMAD R9, R32, R13, R9 ;  /* 0x0000000d20097224 */ /* 0x020fe400078e0209 */
[----:B------:R-:W3:Y:S02]  /*0d10*/  LDS R13, [R22+0x280] ;  /* 0x00028000160d7984 */ /* 0x000ee40000000800 */
[----:B------:R-:W-:Y:S02]  /*0d20*/  IMAD R9, R35, R14, R9 ;  /* 0x0000000e23097224 */ /* 0x000fe400078e0209 */
[----:B------:R-:W4:Y:S04]  /*0d30*/  LDS R14, [R22+0x2c0] ;  /* 0x0002c000160e7984 */ /* 0x000f280000000800 */
[----:B------:R-:W-:Y:S01]  /*0d40*/  LDS R32, [R22+0x340] ;  /* 0x0003400016207984 */ /* 0x000fe20000000800 */
[----:B0-----:R-:W-:-:S03]  /*0d50*/  IMAD R33, R8, R15, R9 ;  /* 0x0000000f08217224 */ /* 0x001fc600078e0209 */
[----:B------:R-:W-:Y:S04]  /*0d60*/  LDS R15, [R22+0x300] ;  /* 0x00030000160f7984 */ /* 0x000fe80000000800 */
[----:B------:R-:W0:Y:S01]  /*0d70*/  LDS.128 R8, [R7+0x30] ;  /* 0x0000300007087984 */ /* 0x000e220000000c00 */
[----:B-1----:R-:W-:-:S03]  /*0d80*/  IMAD R33, R16, R31, R33 ;  /* 0x0000001f10217224 */ /* 0x002fc600078e0221 */
[----:B------:R-:W1:Y:S04]  /*0d90*/  LDS R31, [R22+0x380] ;  /* 0x00038000161f7984 */ /* 0x000e680000000800 */
[----:B------:R-:W5:Y:S01]  /*0da0*/  LDS R16, [R22+0x3c0] ;  /* 0x0003c00016107984 */ /* 0x000f620000000800 */
[----:B--2---:R-:W-:-:S04]  /*0db0*/  IMAD R12, R12, R17, R33 ;  /* 0x000000110c0c7224 */ /* 0x004fc800078e0221 */
[----:B---3--:R-:W-:-:S04]  /*0dc0*/  IMAD R12, R13, R18, R12 ;  /* 0x000000120d0c7224 */ /* 0x008fc800078e020c */
[----:B----4-:R-:W-:-:S04]  /*0dd0*/  IMAD R12, R14, R19, R12 ;  /* 0x000000130e0c7224 */ /* 0x010fc800078e020c */
[----:B0-----:R-:W-:-:S04]  /*0de0*/  IMAD R8, R8, R15, R12 ;  /* 0x0000000f08087224 */ /* 0x001fc800078e020c */
[----:B------:R-:W-:-:S04]  /*0df0*/  IMAD R8, R32, R9, R8 ;  /* 0x0000000920087224 */ /* 0x000fc800078e0208 */
[----:B-1----:R-:W-:-:S04]  /*0e00*/  IMAD R31, R31, R10, R8 ;  /* 0x0000000a1f1f7224 */ /* 0x002fc800078e0208 */
[----:B-----5:R-:W-:Y:S01]  /*0e10*/  IMAD R31, R16, R11, R31 ;  /* 0x0000000b101f7224 */ /* 0x020fe200078e021f */
[----:B------:R-:W-:Y:S06]  /*0e20*/  BAR.SYNC.DEFER_BLOCKING 0x0 ;  /* 0x0000000000007b1d */ /* 0x000fec0000010000 */
[----:B------:R-:W-:Y:S05]  /*0e30*/  @P0 BRA `(.L_x_2) ;  /* 0xfffffff400240947 */ /* 0x000fea000383ffff */
.L_x_1:
[----:B------:R-:W-:-:S13]  /*0e40*/  LOP3.LUT P0, R8, R29, 0x3, RZ, 0xc0, !PT ;  /* 0x000000031d087812 */ /* 0x000fda000780c0ff */
[----:B------:R-:W-:Y:S05]  /*0e50*/  @!P0 BRA `(.L_x_0) ;  /* 0x00000008007c8947 */ /* 0x000fea0003800000 */
[----:B------:R-:W-:Y:S02]  /*0e60*/  ISETP.NE.AND P0, PT, R8, 0x1, PT ;  /* 0x000000010800780c */ /* 0x000fe40003f05270 */
[----:B------:R-:W-:-:S04]  /*0e70*/  LOP3.LUT R29, R29, 0x1, RZ, 0xc0, !PT ;  /* 0x000000011d1d7812 */ /* 0x000fc800078ec0ff */
[----:B------:R-:W-:-:S07]  /*0e80*/  ISETP.NE.U32.AND P1, PT, R29, 0x1, PT ;  /* 0x000000011d00780c */ /* 0x000fce0003f25070 */
[----:B------:R-:W-:Y:S06]  /*0e90*/  @!P0 BRA `(.L_x_3) ;  /* 0x0000000400908947 */ /* 0x000fec0003800000 */
[----:B------:R-:W0:Y:S01]  /*0ea0*/  LDC.64 R22, c[0x0][0x380] ;  /* 0x0000e000ff167b82 */ /* 0x000e220000000a00 */
[C---:B------:R-:W-:Y:S02]  /*0eb0*/  LEA R18, R0.reuse, R3, 0x4 ;  /* 0x0000000300127211 */ /* 0x040fe400078e20ff */
[----:B------:R-:W-:-:S03]  /*0ec0*/  LEA R9, R0, R21, 0x4 ;  /* 0x0000001500097211 */ /* 0x000fc600078e20ff */
[----:B------:R-:W-:Y:S02]  /*0ed0*/  IMAD R13, R18, R5, R6 ;  /* 0x00000005120d7224 */ /* 0x000fe400078e0206 */
[----:B------:R-:W1:Y:S01]  /*0ee0*/  LDC.64 R16, c[0x0][0x388] ;  /* 0x0000e200ff107b82 */ /* 0x000e620000000a00 */
[----:B0-----:R-:W-:-:S05]  /*0ef0*/  IMAD.WIDE R22, R9, 0x4, R22 ;  /* 0x0000000409167825 */ /* 0x001fca00078e0216 */
[----:B------:R-:W2:Y:S01]  /*0f00*/  LDG.E R19, desc[UR8][R22.64] ;  /* 0x0000000816137981 */ /* 0x000ea2000c1e1900 */
[----:B-1----:R-:W-:-:S05]  /*0f10*/  IMAD.WIDE.U32 R12, R13, 0x4, R16 ;  /* 0x000000040d0c7825 */ /* 0x002fca00078e0010 */
[----:B------:R-:W3:Y:S01]  /*0f20*/  LDG.E R25, desc[UR8][R12.64] ;  /* 0x000000080c197981 */ /* 0x000ee2000c1e1900 */
[----:B------:R-:W-:-:S04]  /*0f30*/  UIADD3 UR5, UPT, UPT, UR4, 0x400, URZ ;  /* 0x0000040004057890 */ /* 0x000fc8000fffe0ff */
[----:B------:R-:W-:Y:S01]  /*0f40*/  ULEA UR5, UR6, UR5, 0x18 ;  /* 0x0000000506057291 */ /* 0x000fe2000f8ec0ff */
[----:B------:R-:W-:-:S05]  /*0f50*/  LEA R30, R2, R7, 0x2 ;  /* 0x00000007021e7211 */ /* 0x000fca00078e10ff */
[----:B------:R-:W-:-:S04]  /*0f60*/  LEA R20, R2, UR5, 0x2 ;  /* 0x0000000502147c11 */ /* 0x000fc8000f8e10ff */
[----:B------:R-:W-:Y:S02]  /*0f70*/  LEA R32, R3, R20, 0x6 ;  /* 0x0000001403207211 */ /* 0x000fe400078e30ff */
[----:B------:R-:W-:Y:S01]  /*0f80*/  IADD3 R18, PT, PT, R18, 0x10, RZ ;  /* 0x0000001012127810 */ /* 0x000fe20007ffe0ff */
        /* <DEDUP_REMOVED lines=11> */
[----:B------:R-:W5:Y:S04]  /*1040*/  LDS R19, [R20+0x180] ;  /* 0x0001800014137984 */ /* 0x000f680000000800 */
[----:B------:R-:W5:Y:S04]  /*1050*/  LDS R24, [R20+0x1c0] ;  /* 0x0001c00014187984 */ /* 0x000f680000000800 */
[----:B------:R-:W-:Y:S01]  /*1060*/  LDS R36, [R20+0x240] ;  /* 0x0002400014247984 */ /* 0x000fe20000000800 */
[----:B0-----:R-:W-:-:S03]  /*1070*/  IMAD R8, R8, R27, R31 ;  /* 0x0000001b08087224 */ /* 0x001fc600078e021f */
[----:B------:R-:W-:Y:S01]  /*1080*/  LDS R27, [R20+0x200] ;  /* 0x00020000141b7984 */ /* 0x000fe20000000800 */
[----:B-1----:R-:W-:-:S03]  /*1090*/  IMAD R9, R28, R9, R8 ;  /* 0x000000091c097224 */ /* 0x002fc600078e0208 */
[----:B------:R-:W-:Y:S01]  /*10a0*/  LDS R31, [R20+0x380] ;  /* 0x00038000141f7984 */ /* 0x000fe20000000800 */
[----:B--2---:R-:W-:-:S03]  /*10b0*/  IMAD R10, R29, R10, R9 ;  /* 0x0000000a1d0a7224 */ /* 0x004fc600078e0209 */
[----:B------:R-:W-:Y:S01]  /*10c0*/  LDS R29, [R20+0x300] ;  /* 0x00030000141d7984 */ /* 0x000fe20000000800 */
[----:B---3--:R-:W-:-:S03]  /*10d0*/  IMAD R11, R33, R11, R10 ;  /* 0x0000000b210b7224 */ /* 0x008fc600078e020a */
[----:B------:R-:W-:Y:S04]  /*10e0*/  LDS R33, [R20+0x280] ;  /* 0x0002800014217984 */ /* 0x000fe80000000800 */
[----:B------:R-:W-:Y:S01]  /*10f0*/  LDS R28, [R20+0x3c0] ;  /* 0x0003c000141c7984 */ /* 0x000fe20000000800 */
[----:B----4-:R-:W-:-:S03]  /*1100*/  IMAD R11, R12, R34, R11 ;  /* 0x000000220c0b7224 */ /* 0x010fc600078e020b */
[----:B------:R-:W-:Y:S01]  /*1110*/  LDS R34, [R20+0x2c0] ;  /* 0x0002c00014227984 */ /* 0x000fe20000000800 */
[----:B-----5:R-:W-:Y:S02]  /*1120*/  IMAD R11, R26, R13, R11 ;  /* 0x0000000d1a0b7224 */ /* 0x020fe400078e020b */
[----:B------:R-:W-:Y:S01]  /*1130*/  IMAD R13, R18, R5, R6 ;  /* 0x00000005120d7224 */ /* 0x000fe200078e0206 */
[----:B------:R-:W-:Y:S01]  /*1140*/  LDS R26, [R20+0x340] ;  /* 0x00034000141a7984 */ /* 0x000fe20000000800 */
[----:B------:R-:W-:Y:S02]  /*1150*/  IMAD R11, R19, R14, R11 ;  /* 0x0000000e130b7224 */ /* 0x000fe400078e020b */
[----:B------:R-:W-:Y:S02]  /*1160*/  IMAD.WIDE.U32 R12, R13, 0x4, R16 ;  /* 0x000000040d0c7825 */ /* 0x000fe400078e0010 */
[----:B------:R-:W-:Y:S02]  /*1170*/  LDS.128 R16, [R7+0x30] ;  /* 0x0000300007107984 */ /* 0x000fe40000000c00 */
[----:B------:R-:W-:-:S02]  /*1180*/  IMAD R35, R24, R15, R11 ;  /* 0x0000000f18237224 */ /* 0x000fc400078e020b */
[----:B------:R-:W0:Y:S01]  /*1190*/  LDS.128 R8, [R7+0x20] ;  /* 0x0000200007087984 */ /* 0x000e220000000c00 */
[----:B------:R-:W-:Y:S06]  /*11a0*/  BAR.SYNC.DEFER_BLOCKING 0x0 ;  /* 0x0000000000007b1d */ /* 0x000fec0000010000 */
[----:B------:R-:W2:Y:S04]  /*11b0*/  LDG.E R23, desc[UR8][R22.64+0x40] ;  /* 0x0000400816177981 */ /* 0x000ea8000c1e1900 */
[----:B------:R-:W3:Y:S01]  /*11c0*/  LDG.E R37, desc[UR8][R12.64] ;  /* 0x000000080c257981 */ /* 0x000ee2000c1e1900 */
[----:B0-----:R-:W-:-:S04]  /*11d0*/  IMAD R8, R8, R27, R35 ;  /* 0x0000001b08087224 */ /* 0x001fc800078e0223 */
[----:B------:R-:W-:-:S04]  /*11e0*/  IMAD R8, R36, R9, R8 ;  /* 0x0000000924087224 */ /* 0x000fc800078e0208 */
[----:B------:R-:W-:-:S04]  /*11f0*/  IMAD R8, R33, R10, R8 ;  /* 0x0000000a21087224 */ /* 0x000fc800078e0208 */
[----:B------:R-:W-:-:S04]  /*1200*/  IMAD R34, R34, R11, R8 ;  /* 0x0000000b22227224 */ /* 0x000fc800078e0208 */
[----:B------:R-:W-:-:S04]  /*1210*/  IMAD R16, R16, R29, R34 ;  /* 0x0000001d10107224 */ /* 0x000fc800078e0222 */
[----:B------:R-:W-:-:S04]  /*1220*/  IMAD R16, R26, R17, R16 ;  /* 0x000000111a107224 */ /* 0x000fc800078e0210 */
[----:B------:R-:W-:-:S04]  /*1230*/  IMAD R16, R31, R18, R16 ;  /* 0x000000121f107224 */ /* 0x000fc800078e0210 */
[----:B------:R-:W-:Y:S01]  /*1240*/  IMAD R28, R28, R19, R16 ;  /* 0x000000131c1c7224 */ /* 0x000fe200078e0210 */
        /* <DEDUP_REMOVED lines=14> */
[----:B------:R-:W-:Y:S04]  /*1330*/  LDS R31, [R20+0x200] ;  /* 0x00020000141f7984 */ /* 0x000fe80000000800 */
[----:B------:R-:W5:Y:S01]  /*1340*/  LDS.128 R16, [R7+0x20] ;  /* 0x0000200007107984 */ /* 0x000f620000000c00 */
[----:B0-----:R-:W-:-:S03]  /*1350*/  IMAD R12, R12, R25, R28 ;  /* 0x000000190c0c7224 */ /* 0x001fc600078e021c */
[----:B------:R-:W0:Y:S01]  /*1360*/  LDS R28, [R20+0x240] ;  /* 0x00024000141c7984 */ /* 0x000e220000000800 */
[----:B-1----:R-:W-:-:S03]  /*1370*/  IMAD R12, R24, R13, R12 ;  /* 0x0000000d180c7224 */ /* 0x002fc600078e020c */
[----:B------:R-:W1:Y:S01]  /*1380*/  LDS R25, [R20+0x280] ;  /* 0x0002800014197984 */ /* 0x000e620000000800 */
[----:B--2---:R-:W-:-:S03]  /*1390*/  IMAD R12, R27, R14, R12 ;  /* 0x0000000e1b0c7224 */ /* 0x004fc600078e020c */
[----:B------:R-:W2:Y:S01]  /*13a0*/  LDS R24, [R20+0x2c0] ;  /* 0x0002c00014187984 */ /* 0x000ea20000000800 */
[----:B---3--:R-:W-:-:S03]  /*13b0*/  IMAD R32, R22, R15, R12 ;  /* 0x0000000f16207224 */ /* 0x008fc600078e020c */
[----:B------:R-:W-:Y:S04]  /*13c0*/  LDS R27, [R20+0x300] ;  /* 0x00030000141b7984 */ /* 0x000fe80000000800 */
[----:B------:R-:W3:Y:S01]  /*13d0*/  LDS.128 R12, [R7+0x30] ;  /* 0x00003000070c7984 */ /* 0x000ee20000000c00 */
[----:B----4-:R-:W-:-:S03]  /*13e0*/  IMAD R8, R8, R23, R32 ;  /* 0x0000001708087224 */ /* 0x010fc600078e0220 */
[----:B------:R-:W4:Y:S01]  /*13f0*/  LDS R22, [R20+0x340] ;  /* 0x0003400014167984 */ /* 0x000f220000000800 */
[----:B-----5:R-:W-:-:S03]  /*1400*/  IMAD R9, R30, R9, R8 ;  /* 0x000000091e097224 */ /* 0x020fc600078e0208 */
[----:B------:R-:W5:Y:S04]  /*1410*/  LDS R23, [R20+0x380] ;  /* 0x0003800014177984 */ /* 0x000f680000000800 */
[----:B------:R-:W5:Y:S01]  /*1420*/  LDS R8, [R20+0x3c0] ;  /* 0x0003c00014087984 */ /* 0x000f620000000800 */
[----:B------:R-:W-:-:S04]  /*1430*/  IMAD R9, R29, R10, R9 ;  /* 0x0000000a1d097224 */ /* 0x000fc800078e0209 */
[----:B------:R-:W-:-:S04]  /*1440*/  IMAD R9, R26, R11, R9 ;  /* 0x0000000b1a097224 */ /* 0x000fc800078e0209 */
[----:B------:R-:W-:-:S04]  /*1450*/  IMAD R9, R16, R31, R9 ;  /* 0x0000001f10097224 */ /* 0x000fc800078e0209 */
[----:B0-----:R-:W-:-:S04]  /*1460*/  IMAD R9, R28, R17, R9 ;  /* 0x000000111c097224 */ /* 0x001fc800078e0209 */
[----:B-1----:R-:W-:-:S04]  /*1470*/  IMAD R9, R25, R18, R9 ;  /* 0x0000001219097224 */ /* 0x002fc800078e0209 */
[----:B--2---:R-:W-:-:S04]  /*1480*/  IMAD R9, R24, R19, R9 ;  /* 0x0000001318097224 */ /* 0x004fc800078e0209 */
[----:B---3--:R-:W-:-:S04]  /*1490*/  IMAD R9, R12, R27, R9 ;  /* 0x0000001b0c097224 */ /* 0x008fc800078e0209 */
[----:B----4-:R-:W-:-:S04]  /*14a0*/  IMAD R9, R22, R13, R9 ;  /* 0x0000000d16097224 */ /* 0x010fc800078e0209 */
[----:B-----5:R-:W-:-:S04]  /*14b0*/  IMAD R9, R23, R14, R9 ;  /* 0x0000000e17097224 */ /* 0x020fc800078e0209 */
[----:B------:R-:W-:Y:S01]  /*14c0*/  IMAD R31, R8, R15, R9 ;  /* 0x0000000f081f7224 */ /* 0x000fe200078e0209 */
[----:B------:R-:W-:Y:S06]  /*14d0*/  BAR.SYNC.DEFER_BLOCKING 0x0 ;  /* 0x0000000000007b1d */ /* 0x000fec0000010000 */
.L_x_3:
[----:B------:R-:W-:Y:S05]  /*14e0*/  @P1 BRA `(.L_x_0) ;  /* 0x0000000000d81947 */ /* 0x000fea0003800000 */
[----:B------:R-:W0:Y:S01]  /*14f0*/  LDC.64 R8, c[0x0][0x380] ;  /* 0x0000e000ff087b82 */ /* 0x000e220000000a00 */
[C---:B------:R-:W-:Y:S02]  /*1500*/  LEA R10, R0.reuse, R3, 0x4 ;  /* 0x00000003000a7211 */ /* 0x040fe400078e20ff */
[----:B------:R-:W-:-:S03]  /*1510*/  LEA R21, R0, R21, 0x4 ;  /* 0x0000001500157211 */ /* 0x000fc600078e20ff */
[----:B------:R-:W-:Y:S02]  /*1520*/  IMAD R11, R10, R5, R6 ;  /* 0x000000050a0b7224 */ /* 0x000fe400078e0206 */
[----:B------:R-:W1:Y:S01]  /*1530*/  LDC.64 R12, c[0x0][0x388] ;  /* 0x0000e200ff0c7b82 */ /* 0x000e620000000a00 */
[----:B0-----:R-:W-:-:S05]  /*1540*/  IMAD.WIDE R8, R21, 0x4, R8 ;  /* 0x0000000415087825 */ /* 0x001fca00078e0208 */
[----:B------:R-:W2:Y:S01]  /*1550*/  LDG.E R14, desc[UR8][R8.64] ;  /* 0x00000008080e7981 */ /* 0x000ea2000c1e1900 */
[----:B-1----:R-:W-:-:S06]  /*1560*/  IMAD.WIDE.U32 R12, R11, 0x4, R12 ;  /* 0x000000040b0c7825 */ /* 0x002fcc00078e000c */
[----:B------:R-:W3:Y:S01]  /*1570*/  LDG.E R12, desc[UR8][R12.64] ;  /* 0x000000080c0c7981 */ /* 0x000ee2000c1e1900 */
[----:B------:R-:W-:-:S04]  /*1580*/  UIADD3 UR4, UPT, UPT, UR4, 0x400, URZ ;  /* 0x0000040004047890 */ /* 0x000fc8000fffe0ff */
[----:B------:R-:W-:Y:S01]  /*1590*/  ULEA UR4, UR6, UR4, 0x18 ;  /* 0x0000000406047291 */ /* 0x000fe2000f8ec0ff */
[----:B------:R-:W-:-:S05]  /*15a0*/  LEA R15, R2, R7, 0x2 ;  /* 0x00000007020f7211 */ /* 0x000fca00078e10ff */
[----:B------:R-:W-:-:S04]  /*15b0*/  LEA R0, R2, UR4, 0x2 ;  /* 0x0000000402007c11 */ /* 0x000fc8000f8e10ff */
        /* <DEDUP_REMOVED lines=41> */
.L_x_0:
[----:B------:R-:W0:Y:S01]  /*1850*/  LDC.64 R2, c[0x0][0x390] ;  /* 0x0000e400ff027b82 */ /* 0x000e220000000a00 */
[----:B------:R-:W-:-:S04]  /*1860*/  IMAD R5, R4, R5, R6 ;  /* 0x0000000504057224 */ /* 0x000fc800078e0206 */
[----:B0-----:R-:W-:-:S05]  /*1870*/  IMAD.WIDE R2, R5, 0x4, R2 ;  /* 0x0000000405027825 */ /* 0x001fca00078e0202 */
[----:B------:R-:W-:Y:S01]  /*1880*/  STG.E desc[UR8][R2.64], R31 ;  /* 0x0000001f02007986 */ /* 0x000fe2000c101908 */
[----:B------:R-:W-:Y:S05]  /*1890*/  EXIT ;  /* 0x000000000000794d */ /* 0x000fea0003800000 */
.L_x_4:
[----:B------:R-:W-:-:S00]  /*18a0*/  BRA `(.L_x_4) ;  /* 0xfffffffc00fc7947 */ /* 0x000fc0000383ffff */
[----:B------:R-:W-:-:S00]  /*18b0*/  NOP ;  /* 0x0000000000007918 */ /* 0x000fc00000000000 */
        /* <DEDUP_REMOVED lines=12> */
.L_x_5:


//--------------------- .nv.shared._Z6reducePiS_S_ii --------------------------
	.section	.nv.shared._Z6reducePiS_S_ii,"aw",@nobits
	.sectionflags	@""
	.align	4
.nv.shared._Z6reducePiS_S_ii:
	.zero		3072


//--------------------- .nv.shared.reserved.0     --------------------------
	.section	.nv.shared.reserved.0,"aw",@nobits
	.weak		__nv_reservedSMEM_offset_0_alias
	.size		__nv_reservedSMEM_offset_0_alias, 0, 64
	.other		__nv_reservedSMEM_offset_0_alias,@"STO_CUDA_RESERVED_SHARED STV_DEFAULT"
__nv_reservedSMEM_offset_0_alias:
	.zero		0
	.zero		64


//--------------------- .nv.constant0._Z6reducePiS_S_ii --------------------------
	.section	.nv.constant0._Z6reducePiS_S_ii,"a",@progbits
	.sectionflags	@""
	.align	4
.nv.constant0._Z6reducePiS_S_ii:
	.zero		928


//--------------------- SYMBOLS --------------------------

	.type		.nv.reservedSmem.offset0,@object
	.size		.nv.reservedSmem.offset0,0x4
	.type		.nv.reservedSmem.cap,@object
	.size		.nv.reservedSmem.cap,0x4
